//
// Generated by NVIDIA NVVM Compiler
//
// Compiler Build ID: CL-36424714
// Cuda compilation tools, release 13.0, V13.0.88
// Based on NVVM 20.0.0
//

.version 9.0
.target sm_100
.address_size 64

	// .globl	_Z31ComplexMultiplicationAndScalingP6float2PKS_
// _ZZ23CustomConvolutionKernelPK6float2S1_PS_E4tile has been demoted

.visible .entry _Z31ComplexMultiplicationAndScalingP6float2PKS_(
	.param .u64 .ptr .align 1 _Z31ComplexMultiplicationAndScalingP6float2PKS__param_0,
	.param .u64 .ptr .align 1 _Z31ComplexMultiplicationAndScalingP6float2PKS__param_1
)
{
	.reg .pred 	%p<3>;
	.reg .b32 	%r<10>;
	.reg .b32 	%f<12>;
	.reg .b64 	%rd<8>;

	ld.param.u64 	%rd3, [_Z31ComplexMultiplicationAndScalingP6float2PKS__param_0];
	ld.param.u64 	%rd4, [_Z31ComplexMultiplicationAndScalingP6float2PKS__param_1];
	mov.u32 	%r1, %ntid.x;
	mov.u32 	%r6, %ctaid.x;
	mov.u32 	%r7, %tid.x;
	mad.lo.s32 	%r9, %r6, %r1, %r7;
	setp.gt.u32 	%p1, %r9, 35;
	@%p1 bra 	$L__BB0_3;
	mov.u32 	%r8, %nctaid.x;
	mul.lo.s32 	%r3, %r1, %r8;
	cvta.to.global.u64 	%rd1, %rd3;
	cvta.to.global.u64 	%rd2, %rd4;
$L__BB0_2:
	mul.wide.u32 	%rd5, %r9, 8;
	add.s64 	%rd6, %rd1, %rd5;
	ld.global.v2.f32 	{%f1, %f2}, [%rd6];
	add.s64 	%rd7, %rd2, %rd5;
	ld.global.v2.f32 	{%f3, %f4}, [%rd7];
	mul.f32 	%f5, %f1, %f3;
	mul.f32 	%f6, %f2, %f4;
	sub.f32 	%f7, %f5, %f6;
	mul.f32 	%f8, %f1, %f4;
	fma.rn.f32 	%f9, %f2, %f3, %f8;
	mul.f32 	%f10, %f7, 0f3CE38E39;
	mul.f32 	%f11, %f9, 0f3CE38E39;
	st.global.v2.f32 	[%rd6], {%f10, %f11};
	add.s32 	%r9, %r9, %r3;
	setp.lt.u32 	%p2, %r9, 36;
	@%p2 bra 	$L__BB0_2;
$L__BB0_3:
	ret;

}
	// .globl	_Z23CustomConvolutionKernelPK6float2S1_PS_
.visible .entry _Z23CustomConvolutionKernelPK6float2S1_PS_(
	.param .u64 .ptr .align 1 _Z23CustomConvolutionKernelPK6float2S1_PS__param_0,
	.param .u64 .ptr .align 1 _Z23CustomConvolutionKernelPK6float2S1_PS__param_1,
	.param .u64 .ptr .align 1 _Z23CustomConvolutionKernelPK6float2S1_PS__param_2
)
{
	.reg .pred 	%p<33>;
	.reg .b32 	%r<17>;
	.reg .b32 	%f<172>;
	.reg .b64 	%rd<27>;
	// demoted variable
	.shared .align 8 .b8 _ZZ23CustomConvolutionKernelPK6float2S1_PS_E4tile[64];
	ld.param.u64 	%rd4, [_Z23CustomConvolutionKernelPK6float2S1_PS__param_0];
	ld.param.u64 	%rd5, [_Z23CustomConvolutionKernelPK6float2S1_PS__param_1];
	ld.param.u64 	%rd3, [_Z23CustomConvolutionKernelPK6float2S1_PS__param_2];
	cvta.to.global.u64 	%rd1, %rd5;
	cvta.to.global.u64 	%rd2, %rd4;
	mov.u32 	%r12, %ctaid.x;
	mov.u32 	%r13, %ntid.x;
	mul.lo.s32 	%r1, %r12, %r13;
	mov.u32 	%r14, %tid.x;
	add.s32 	%r2, %r1, %r14;
	shl.b32 	%r15, %r14, 3;
	mov.u32 	%r16, _ZZ23CustomConvolutionKernelPK6float2S1_PS_E4tile;
	add.s32 	%r3, %r16, %r15;
	mul.wide.s32 	%rd6, %r2, 8;
	add.s64 	%rd7, %rd2, %rd6;
	ld.global.v2.f32 	{%f82, %f83}, [%rd7];
	st.shared.v2.f32 	[%r3], {%f82, %f83};
	bar.sync 	0;
	add.s32 	%r4, %r2, -4;
	add.s32 	%r5, %r1, %r13;
	setp.gt.u32 	%p1, %r4, 31;
	mov.f32 	%f146, 0f00000000;
	mov.f32 	%f147, %f146;
	@%p1 bra 	$L__BB1_5;
	setp.lt.u32 	%p2, %r4, %r1;
	setp.ge.u32 	%p3, %r4, %r5;
	or.pred  	%p4, %p2, %p3;
	@%p4 bra 	$L__BB1_3;
	ld.shared.v2.f32 	{%f141, %f140}, [%r3+-32];
	bra.uni 	$L__BB1_4;
$L__BB1_3:
	mul.wide.u32 	%rd8, %r4, 8;
	add.s64 	%rd9, %rd2, %rd8;
	ld.global.v2.f32 	{%f141, %f140}, [%rd9];
$L__BB1_4:
	ld.global.v2.f32 	{%f84, %f85}, [%rd1];
	mul.f32 	%f86, %f141, %f84;
	mul.f32 	%f87, %f140, %f85;
	sub.f32 	%f88, %f86, %f87;
	mul.f32 	%f89, %f141, %f85;
	fma.rn.f32 	%f90, %f140, %f84, %f89;
	add.f32 	%f147, %f88, 0f00000000;
	add.f32 	%f146, %f90, 0f00000000;
$L__BB1_5:
	add.s32 	%r6, %r2, -3;
	setp.gt.u32 	%p5, %r6, 31;
	@%p5 bra 	$L__BB1_10;
	setp.lt.u32 	%p6, %r6, %r1;
	setp.ge.u32 	%p7, %r6, %r5;
	or.pred  	%p8, %p6, %p7;
	@%p8 bra 	$L__BB1_8;
	ld.shared.v2.f32 	{%f145, %f144}, [%r3+-24];
	bra.uni 	$L__BB1_9;
$L__BB1_8:
	mul.wide.u32 	%rd10, %r6, 8;
	add.s64 	%rd11, %rd2, %rd10;
	ld.global.v2.f32 	{%f145, %f144}, [%rd11];
$L__BB1_9:
	ld.global.v2.f32 	{%f91, %f92}, [%rd1+8];
	mul.f32 	%f93, %f145, %f91;
	mul.f32 	%f94, %f144, %f92;
	sub.f32 	%f95, %f93, %f94;
	mul.f32 	%f96, %f145, %f92;
	fma.rn.f32 	%f97, %f144, %f91, %f96;
	add.f32 	%f147, %f147, %f95;
	add.f32 	%f146, %f146, %f97;
$L__BB1_10:
	add.s32 	%r7, %r2, -2;
	setp.gt.u32 	%p9, %r7, 31;
	@%p9 bra 	$L__BB1_15;
	setp.lt.u32 	%p10, %r7, %r1;
	setp.ge.u32 	%p11, %r7, %r5;
	or.pred  	%p12, %p10, %p11;
	@%p12 bra 	$L__BB1_13;
	ld.shared.v2.f32 	{%f149, %f148}, [%r3+-16];
	bra.uni 	$L__BB1_14;
$L__BB1_13:
	mul.wide.u32 	%rd12, %r7, 8;
	add.s64 	%rd13, %rd2, %rd12;
	ld.global.v2.f32 	{%f149, %f148}, [%rd13];
$L__BB1_14:
	ld.global.v2.f32 	{%f98, %f99}, [%rd1+16];
	mul.f32 	%f100, %f149, %f98;
	mul.f32 	%f101, %f148, %f99;
	sub.f32 	%f102, %f100, %f101;
	mul.f32 	%f103, %f149, %f99;
	fma.rn.f32 	%f104, %f148, %f98, %f103;
	add.f32 	%f147, %f147, %f102;
	add.f32 	%f146, %f146, %f104;
$L__BB1_15:
	add.s32 	%r8, %r2, -1;
	setp.gt.u32 	%p13, %r8, 31;
	@%p13 bra 	$L__BB1_20;
	setp.lt.u32 	%p14, %r8, %r1;
	setp.ge.u32 	%p15, %r8, %r5;
	or.pred  	%p16, %p14, %p15;
	@%p16 bra 	$L__BB1_18;
	ld.shared.v2.f32 	{%f153, %f152}, [%r3+-8];
	bra.uni 	$L__BB1_19;
$L__BB1_18:
	mul.wide.u32 	%rd14, %r8, 8;
	add.s64 	%rd15, %rd2, %rd14;
	ld.global.v2.f32 	{%f153, %f152}, [%rd15];
$L__BB1_19:
	ld.global.v2.f32 	{%f105, %f106}, [%rd1+24];
	mul.f32 	%f107, %f153, %f105;
	mul.f32 	%f108, %f152, %f106;
	sub.f32 	%f109, %f107, %f108;
	mul.f32 	%f110, %f153, %f106;
	fma.rn.f32 	%f111, %f152, %f105, %f110;
	add.f32 	%f147, %f147, %f109;
	add.f32 	%f146, %f146, %f111;
$L__BB1_20:
	setp.gt.u32 	%p17, %r2, 31;
	@%p17 bra 	$L__BB1_25;
	setp.lt.u32 	%p18, %r2, %r1;
	setp.ge.u32 	%p19, %r2, %r5;
	or.pred  	%p20, %p18, %p19;
	@%p20 bra 	$L__BB1_23;
	ld.shared.v2.f32 	{%f157, %f156}, [%r3];
	bra.uni 	$L__BB1_24;
$L__BB1_23:
	mul.wide.u32 	%rd16, %r2, 8;
	add.s64 	%rd17, %rd2, %rd16;
	ld.global.v2.f32 	{%f157, %f156}, [%rd17];
$L__BB1_24:
	ld.global.v2.f32 	{%f112, %f113}, [%rd1+32];
	mul.f32 	%f114, %f157, %f112;
	mul.f32 	%f115, %f156, %f113;
	sub.f32 	%f116, %f114, %f115;
	mul.f32 	%f117, %f157, %f113;
	fma.rn.f32 	%f118, %f156, %f112, %f117;
	add.f32 	%f147, %f147, %f116;
	add.f32 	%f146, %f146, %f118;
$L__BB1_25:
	add.s32 	%r9, %r2, 1;
	setp.gt.u32 	%p21, %r9, 31;
	@%p21 bra 	$L__BB1_30;
	setp.lt.u32 	%p22, %r9, %r1;
	setp.ge.u32 	%p23, %r9, %r5;
	or.pred  	%p24, %p22, %p23;
	@%p24 bra 	$L__BB1_28;
	ld.shared.v2.f32 	{%f161, %f160}, [%r3+8];
	bra.uni 	$L__BB1_29;
$L__BB1_28:
	mul.wide.u32 	%rd18, %r9, 8;
	add.s64 	%rd19, %rd2, %rd18;
	ld.global.v2.f32 	{%f161, %f160}, [%rd19];
$L__BB1_29:
	ld.global.v2.f32 	{%f119, %f120}, [%rd1+40];
	mul.f32 	%f121, %f161, %f119;
	mul.f32 	%f122, %f160, %f120;
	sub.f32 	%f123, %f121, %f122;
	mul.f32 	%f124, %f161, %f120;
	fma.rn.f32 	%f125, %f160, %f119, %f124;
	add.f32 	%f147, %f147, %f123;
	add.f32 	%f146, %f146, %f125;
$L__BB1_30:
	add.s32 	%r10, %r2, 2;
	setp.gt.u32 	%p25, %r10, 31;
	@%p25 bra 	$L__BB1_35;
	setp.lt.u32 	%p26, %r10, %r1;
	setp.ge.u32 	%p27, %r10, %r5;
	or.pred  	%p28, %p26, %p27;
	@%p28 bra 	$L__BB1_33;
	ld.shared.v2.f32 	{%f165, %f164}, [%r3+16];
	bra.uni 	$L__BB1_34;
$L__BB1_33:
	mul.wide.u32 	%rd20, %r10, 8;
	add.s64 	%rd21, %rd2, %rd20;
	ld.global.v2.f32 	{%f165, %f164}, [%rd21];
$L__BB1_34:
	ld.global.v2.f32 	{%f126, %f127}, [%rd1+48];
	mul.f32 	%f128, %f165, %f126;
	mul.f32 	%f129, %f164, %f127;
	sub.f32 	%f130, %f128, %f129;
	mul.f32 	%f131, %f165, %f127;
	fma.rn.f32 	%f132, %f164, %f126, %f131;
	add.f32 	%f147, %f147, %f130;
	add.f32 	%f146, %f146, %f132;
$L__BB1_35:
	add.s32 	%r11, %r2, 3;
	setp.gt.u32 	%p29, %r11, 31;
	@%p29 bra 	$L__BB1_40;
	setp.lt.u32 	%p30, %r11, %r1;
	setp.ge.u32 	%p31, %r11, %r5;
	or.pred  	%p32, %p30, %p31;
	@%p32 bra 	$L__BB1_38;
	ld.shared.v2.f32 	{%f169, %f168}, [%r3+24];
	bra.uni 	$L__BB1_39;
$L__BB1_38:
	mul.wide.u32 	%rd22, %r11, 8;
	add.s64 	%rd23, %rd2, %rd22;
	ld.global.v2.f32 	{%f169, %f168}, [%rd23];
$L__BB1_39:
	ld.global.v2.f32 	{%f133, %f134}, [%rd1+56];
	mul.f32 	%f135, %f169, %f133;
	mul.f32 	%f136, %f168, %f134;
	sub.f32 	%f137, %f135, %f136;
	mul.f32 	%f138, %f169, %f134;
	fma.rn.f32 	%f139, %f168, %f133, %f138;
	add.f32 	%f147, %f147, %f137;
	add.f32 	%f146, %f146, %f139;
$L__BB1_40:
	cvta.to.global.u64 	%rd24, %rd3;
	add.s64 	%rd26, %rd24, %rd6;
	st.global.v2.f32 	[%rd26], {%f147, %f146};
	ret;

}


// ===== COMPILED SASS (sm_100) =====

	.target	sm_100

	.elftype	@"ET_EXEC"


//--------------------- .note.nv.tkinfo           --------------------------
	.section	.note.nv.tkinfo,"",@"SHT_NOTE"
	.sectionflags	@"SHF_NOTE_NV_TKINFO"
	.tkinfo
        /*0018*/ 	.word	0x00000002
        /*0030*/ 	.string	""
        /*0030*/ 	.string	"ptxas"
        /*0030*/ 	.string	"Cuda compilation tools, release 13.0, V13.0.88"
        /*0030*/ 	.string	"Build cuda_13.0.r13.0/compiler.36424714_0"
        /*0030*/ 	.string	"-arch sm_100 -m 64 "



//--------------------- .note.nv.cuinfo           --------------------------
	.section	.note.nv.cuinfo,"",@"SHT_NOTE"
	.sectionflags	@"SHF_NOTE_NV_CUINFO"
        /*0018*/ 	.short	0x0002
        /*001a*/ 	.short	0x0064
        /*001c*/ 	.short	0x0082
	.zero		2


//--------------------- .nv.info                  --------------------------
	.section	.nv.info,"",@"SHT_CUDA_INFO"
	.align	4


	//----- nvinfo : EIATTR_REGCOUNT
	.align		4
        /*0000*/ 	.byte	0x04, 0x2f
        /*0002*/ 	.short	(.L_1 - .L_0)
	.align		4
.L_0:
        /*0004*/ 	.word	index@(_Z31ComplexMultiplicationAndScalingP6float2PKS_)
        /*0008*/ 	.word	0x00000010


	//----- nvinfo : EIATTR_FRAME_SIZE
	.align		4
.L_1:
        /*000c*/ 	.byte	0x04, 0x11
        /*000e*/ 	.short	(.L_3 - .L_2)
	.align		4
.L_2:
        /*0010*/ 	.word	index@(_Z31ComplexMultiplicationAndScalingP6float2PKS_)
        /*0014*/ 	.word	0x00000000


	//----- nvinfo : EIATTR_REGCOUNT
	.align		4
.L_3:
        /*0018*/ 	.byte	0x04, 0x2f
        /*001a*/ 	.short	(.L_5 - .L_4)
	.align		4
.L_4:
        /*001c*/ 	.word	index@(_Z23CustomConvolutionKernelPK6float2S1_PS_)
        /*0020*/ 	.word	0x0000001e


	//----- nvinfo : EIATTR_FRAME_SIZE
	.align		4
.L_5:
        /*0024*/ 	.byte	0x04, 0x11
        /*0026*/ 	.short	(.L_7 - .L_6)
	.align		4
.L_6:
        /*0028*/ 	.word	index@(_Z23CustomConvolutionKernelPK6float2S1_PS_)
        /*002c*/ 	.word	0x00000000


	//----- nvinfo : EIATTR_MIN_STACK_SIZE
	.align		4
.L_7:
        /*0030*/ 	.byte	0x04, 0x12
        /*0032*/ 	.short	(.L_9 - .L_8)
	.align		4
.L_8:
        /*0034*/ 	.word	index@(_Z23CustomConvolutionKernelPK6float2S1_PS_)
        /*0038*/ 	.word	0x00000000


	//----- nvinfo : EIATTR_MIN_STACK_SIZE
	.align		4
.L_9:
        /*003c*/ 	.byte	0x04, 0x12
        /*003e*/ 	.short	(.L_11 - .L_10)
	.align		4
.L_10:
        /*0040*/ 	.word	index@(_Z31ComplexMultiplicationAndScalingP6float2PKS_)
        /*0044*/ 	.word	0x00000000
.L_11:


//--------------------- .nv.compat                --------------------------
	.section	.nv.compat,"",@"SHT_CUDA_COMPAT_INFO"
	.align	4
        /*0000*/ 	.byte	0x02, 0x09, 0x00, 0x00, 0x02, 0x02, 0x01, 0x00, 0x02, 0x05, 0x05, 0x00, 0x03, 0x07, 0x01, 0x01
        /*0010*/ 	.byte	0x02, 0x03, 0x00, 0x00, 0x02, 0x06, 0x01, 0x00, 0x04, 0x0b, 0x08, 0x00, 0x09, 0x00, 0x00, 0x00
        /*0020*/ 	.byte	0x00, 0x00, 0x00, 0x00


//--------------------- .nv.info._Z23CustomConvolutionKernelPK6float2S1_PS_ --------------------------
	.section	.nv.info._Z23CustomConvolutionKernelPK6float2S1_PS_,"",@"SHT_CUDA_INFO"
	.sectionflags	@""
	.align	4


	//----- nvinfo : EIATTR_CUDA_API_VERSION
	.align		4
        /*0000*/ 	.byte	0x04, 0x37
        /*0002*/ 	.short	(.L_13 - .L_12)
.L_12:
        /*0004*/ 	.word	0x00000082


	//----- nvinfo : EIATTR_KPARAM_INFO
	.align		4
.L_13:
        /*0008*/ 	.byte	0x04, 0x17
        /*000a*/ 	.short	(.L_15 - .L_14)
.L_14:
        /*000c*/ 	.word	0x00000000
        /*0010*/ 	.short	0x0002
        /*0012*/ 	.short	0x0010
        /*0014*/ 	.byte	0x00, 0xf5, 0x21, 0x00


	//----- nvinfo : EIATTR_KPARAM_INFO
	.align		4
.L_15:
        /*0018*/ 	.byte	0x04, 0x17
        /*001a*/ 	.short	(.L_17 - .L_16)
.L_16:
        /*001c*/ 	.word	0x00000000
        /*0020*/ 	.short	0x0001
        /*0022*/ 	.short	0x0008
        /*0024*/ 	.byte	0x00, 0xf5, 0x21, 0x00


	//----- nvinfo : EIATTR_KPARAM_INFO
	.align		4
.L_17:
        /*0028*/ 	.byte	0x04, 0x17
        /*002a*/ 	.short	(.L_19 - .L_18)
.L_18:
        /*002c*/ 	.word	0x00000000
        /*0030*/ 	.short	0x0000
        /*0032*/ 	.short	0x0000
        /*0034*/ 	.byte	0x00, 0xf5, 0x21, 0x00


	//----- nvinfo : EIATTR_SPARSE_MMA_MASK
	.align		4
.L_19:
        /*0038*/ 	.byte	0x03, 0x50
        /*003a*/ 	.short	0x0000


	//----- nvinfo : EIATTR_MAXREG_COUNT
	.align		4
        /*003c*/ 	.byte	0x03, 0x1b
        /*003e*/ 	.short	0x00ff


	//----- nvinfo : EIATTR_NUM_BARRIERS
	.align		4
        /*0040*/ 	.byte	0x02, 0x4c
        /*0042*/ 	.byte	0x01
	.zero		1


	//----- nvinfo : EIATTR_MERCURY_ISA_VERSION
	.align		4
        /*0044*/ 	.byte	0x03, 0x5f
        /*0046*/ 	.short	0x0101


	//----- nvinfo : EIATTR_VRC_CTA_INIT_COUNT
	.align		4
        /*0048*/ 	.byte	0x02, 0x4a
	.zero		1
	.zero		1


	//----- nvinfo : EIATTR_EXIT_INSTR_OFFSETS
	.align		4
        /*004c*/ 	.byte	0x04, 0x1c
        /*004e*/ 	.short	(.L_21 - .L_20)


	//   ....[0]....
.L_20:
        /*0050*/ 	.word	0x00000a40


	//----- nvinfo : EIATTR_CRS_STACK_SIZE
	.align		4
.L_21:
        /*0054*/ 	.byte	0x04, 0x1e
        /*0056*/ 	.short	(.L_23 - .L_22)
.L_22:
        /*0058*/ 	.word	0x00000000


	//----- nvinfo : EIATTR_CBANK_PARAM_SIZE
	.align		4
.L_23:
        /*005c*/ 	.byte	0x03, 0x19
        /*005e*/ 	.short	0x0018


	//----- nvinfo : EIATTR_PARAM_CBANK
	.align		4
        /*0060*/ 	.byte	0x04, 0x0a
        /*0062*/ 	.short	(.L_25 - .L_24)
	.align		4
.L_24:
        /*0064*/ 	.word	index@(.nv.constant0._Z23CustomConvolutionKernelPK6float2S1_PS_)
        /*0068*/ 	.short	0x0380
        /*006a*/ 	.short	0x0018


	//----- nvinfo : EIATTR_SW_WAR
	.align		4
.L_25:
        /*006c*/ 	.byte	0x04, 0x36
        /*006e*/ 	.short	(.L_27 - .L_26)
.L_26:
        /*0070*/ 	.word	0x00000008
.L_27:


//--------------------- .nv.info._Z31ComplexMultiplicationAndScalingP6float2PKS_ --------------------------
	.section	.nv.info._Z31ComplexMultiplicationAndScalingP6float2PKS_,"",@"SHT_CUDA_INFO"
	.sectionflags	@""
	.align	4


	//----- nvinfo : EIATTR_CUDA_API_VERSION
	.align		4
        /*0000*/ 	.byte	0x04, 0x37
        /*0002*/ 	.short	(.L_29 - .L_28)
.L_28:
        /*0004*/ 	.word	0x00000082


	//----- nvinfo : EIATTR_KPARAM_INFO
	.align		4
.L_29:
        /*0008*/ 	.byte	0x04, 0x17
        /*000a*/ 	.short	(.L_31 - .L_30)
.L_30:
        /*000c*/ 	.word	0x00000000
        /*0010*/ 	.short	0x0001
        /*0012*/ 	.short	0x0008
        /*0014*/ 	.byte	0x00, 0xf5, 0x21, 0x00


	//----- nvinfo : EIATTR_KPARAM_INFO
	.align		4
.L_31:
        /*0018*/ 	.byte	0x04, 0x17
        /*001a*/ 	.short	(.L_33 - .L_32)
.L_32:
        /*001c*/ 	.word	0x00000000
        /*0020*/ 	.short	0x0000
        /*0022*/ 	.short	0x0000
        /*0024*/ 	.byte	0x00, 0xf5, 0x21, 0x00


	//----- nvinfo : EIATTR_SPARSE_MMA_MASK
	.align		4
.L_33:
        /*0028*/ 	.byte	0x03, 0x50
        /*002a*/ 	.short	0x0000


	//----- nvinfo : EIATTR_MAXREG_COUNT
	.align		4
        /*002c*/ 	.byte	0x03, 0x1b
        /*002e*/ 	.short	0x00ff


	//----- nvinfo : EIATTR_MERCURY_ISA_VERSION
	.align		4
        /*0030*/ 	.byte	0x03, 0x5f
        /*0032*/ 	.short	0x0101


	//----- nvinfo : EIATTR_VRC_CTA_INIT_COUNT
	.align		4
        /*0034*/ 	.byte	0x02, 0x4a
	.zero		1
	.zero		1


	//----- nvinfo : EIATTR_EXIT_INSTR_OFFSETS
	.align		4
        /*0038*/ 	.byte	0x04, 0x1c
        /*003a*/ 	.short	(.L_35 - .L_34)


	//   ....[0]....
.L_34:
        /*003c*/ 	.word	0x00000060


	//   ....[1]....
        /*0040*/ 	.word	0x000001a0


	//----- nvinfo : EIATTR_CRS_STACK_SIZE
	.align		4
.L_35:
        /*0044*/ 	.byte	0x04, 0x1e
        /*0046*/ 	.short	(.L_37 - .L_36)
.L_36:
        /*0048*/ 	.word	0x00000000


	//----- nvinfo : EIATTR_CBANK_PARAM_SIZE
	.align		4
.L_37:
        /*004c*/ 	.byte	0x03, 0x19
        /*004e*/ 	.short	0x0010


	//----- nvinfo : EIATTR_PARAM_CBANK
	.align		4
        /*0050*/ 	.byte	0x04, 0x0a
        /*0052*/ 	.short	(.L_39 - .L_38)
	.align		4
.L_38:
        /*0054*/ 	.word	index@(.nv.constant0._Z31ComplexMultiplicationAndScalingP6float2PKS_)
        /*0058*/ 	.short	0x0380
        /*005a*/ 	.short	0x0010


	//----- nvinfo : EIATTR_SW_WAR
	.align		4
.L_39:
        /*005c*/ 	.byte	0x04, 0x36
        /*005e*/ 	.short	(.L_41 - .L_40)
.L_40:
        /*0060*/ 	.word	0x00000008
.L_41:


//--------------------- .nv.callgraph             --------------------------
	.section	.nv.callgraph,"",@"SHT_CUDA_CALLGRAPH"
	.align	4
	.sectionentsize	8
	.align		4
        /*0000*/ 	.word	0x00000000
	.align		4
        /*0004*/ 	.word	0xffffffff
	.align		4
        /*0008*/ 	.word	0x00000000
	.align		4
        /*000c*/ 	.word	0xfffffffe
	.align		4
        /*0010*/ 	.word	0x00000000
	.align		4
        /*0014*/ 	.word	0xfffffffd
	.align		4
        /*0018*/ 	.word	0x00000000
	.align		4
        /*001c*/ 	.word	0xfffffffc


//--------------------- .text._Z23CustomConvolutionKernelPK6float2S1_PS_ --------------------------
	.section	.text._Z23CustomConvolutionKernelPK6float2S1_PS_,"ax",@progbits
	.align	128
        .global         _Z23CustomConvolutionKernelPK6float2S1_PS_
        .type           _Z23CustomConvolutionKernelPK6float2S1_PS_,@function
        .size           _Z23CustomConvolutionKernelPK6float2S1_PS_,(.L_x_19 - _Z23CustomConvolutionKernelPK6float2S1_PS_)
        .other          _Z23CustomConvolutionKernelPK6float2S1_PS_,@"STO_CUDA_ENTRY STV_DEFAULT"
_Z23CustomConvolutionKernelPK6float2S1_PS_:
.text._Z23CustomConvolutionKernelPK6float2S1_PS_:
[----:B------:R-:W-:Y:S01]  /*0000*/  LDC R1, c[0x0][0x37c] ;  /* 0x0000df00ff017b82 */ /* 0x000fe20000000800 */
[----:B------:R-:W0:Y:S07]  /*0010*/  S2R R0, SR_TID.X ;  /* 0x0000000000007919 */ /* 0x000e2e0000002100 */
[----:B------:R-:W1:Y:S01]  /*0020*/  S2UR UR4, SR_CTAID.X ;  /* 0x00000000000479c3 */ /* 0x000e620000002500 */
[----:B------:R-:W1:Y:S01]  /*0030*/  LDCU UR7, c[0x0][0x360] ;  /* 0x00006c00ff0777ac */ /* 0x000e620008000800 */
[----:B------:R-:W2:Y:S06]  /*0040*/  LDCU.64 UR8, c[0x0][0x358] ;  /* 0x00006b00ff0877ac */ /* 0x000eac0008000a00 */
[----:B------:R-:W3:Y:S08]  /*0050*/  LDC.64 R2, c[0x0][0x380] ;  /* 0x0000e000ff027b82 */ /* 0x000ef00000000a00 */
[----:B------:R-:W4:Y:S01]  /*0060*/  S2UR UR6, SR_CgaCtaId ;  /* 0x00000000000679c3 */ /* 0x000f220000008800 */
[----:B-1----:R-:W-:-:S07]  /*0070*/  UIMAD UR4, UR4, UR7, URZ ;  /* 0x00000007040472a4 */ /* 0x002fce000f8e02ff */
[----:B------:R-:W1:Y:S01]  /*0080*/  LDC.64 R6, c[0x0][0x390] ;  /* 0x0000e400ff067b82 */ /* 0x000e620000000a00 */
[----:B0-----:R-:W-:-:S05]  /*0090*/  IADD3 R9, PT, PT, R0, UR4, RZ ;  /* 0x0000000400097c10 */ /* 0x001fca000fffe0ff */
[----:B---3--:R-:W-:-:S06]  /*00a0*/  IMAD.WIDE R10, R9, 0x8, R2 ;  /* 0x00000008090a7825 */ /* 0x008fcc00078e0202 */
[----:B--2---:R-:W2:Y:S01]  /*00b0*/  LDG.E.64 R10, desc[UR8][R10.64] ;  /* 0x000000080a0a7981 */ /* 0x004ea2000c1e1b00 */
[----:B------:R-:W-:Y:S01]  /*00c0*/  IADD3 R15, PT, PT, R9, -0x4, RZ ;  /* 0xfffffffc090f7810 */ /* 0x000fe20007ffe0ff */
[----:B------:R-:W-:Y:S01]  /*00d0*/  UMOV UR5, 0x400 ;  /* 0x0000040000057882 */ /* 0x000fe20000000000 */
[----:B------:R-:W-:Y:S01]  /*00e0*/  BSSY.RECONVERGENT B0, `(.L_x_0) ;  /* 0x0000017000007945 */ /* 0x000fe20003800200 */
[----:B----4-:R-:W-:Y:S01]  /*00f0*/  ULEA UR5, UR6, UR5, 0x18 ;  /* 0x0000000506057291 */ /* 0x010fe2000f8ec0ff */
[----:B------:R-:W-:Y:S02]  /*0100*/  ISETP.GT.U32.AND P0, PT, R15, 0x1f, PT ;  /* 0x0000001f0f00780c */ /* 0x000fe40003f04070 */
[----:B------:R-:W-:Y:S02]  /*0110*/  CS2R R4, SRZ ;  /* 0x0000000000047805 */ /* 0x000fe4000001ff00 */
[----:B------:R-:W-:Y:S02]  /*0120*/  ISETP.GT.U32.AND P1, PT, R9, 0x1f, PT ;  /* 0x0000001f0900780c */ /* 0x000fe40003f24070 */
[----:B------:R-:W-:Y:S01]  /*0130*/  LEA R0, R0, UR5, 0x3 ;  /* 0x0000000500007c11 */ /* 0x000fe2000f8e18ff */
[----:B------:R-:W-:-:S04]  /*0140*/  UIADD3 UR5, UPT, UPT, UR4, UR7, URZ ;  /* 0x0000000704057290 */ /* 0x000fc8000fffe0ff */
[----:B--2---:R0:W-:Y:S01]  /*0150*/  STS.64 [R0], R10 ;  /* 0x0000000a00007388 */ /* 0x0041e20000000a00 */
[----:B------:R-:W-:Y:S06]  /*0160*/  BAR.SYNC.DEFER_BLOCKING 0x0 ;  /* 0x0000000000007b1d */ /* 0x000fec0000010000 */
[----:B-1----:R-:W-:Y:S05]  /*0170*/  @P0 BRA `(.L_x_1) ;  /* 0x0000000000340947 */ /* 0x002fea0003800000 */
[C---:B------:R-:W-:Y:S01]  /*0180*/  ISETP.GE.U32.AND P0, PT, R15.reuse, UR5, PT ;  /* 0x000000050f007c0c */ /* 0x040fe2000bf06070 */
[----:B------:R-:W1:Y:S03]  /*0190*/  LDC.64 R12, c[0x0][0x388] ;  /* 0x0000e200ff0c7b82 */ /* 0x000e660000000a00 */
[----:B------:R-:W-:-:S13]  /*01a0*/  ISETP.LT.U32.OR P0, PT, R15, UR4, P0 ;  /* 0x000000040f007c0c */ /* 0x000fda0008701470 */
[----:B------:R-:W2:Y:S01]  /*01b0*/  @!P0 LDS.64 R4, [R0+-0x20] ;  /* 0xffffe00000048984 */ /* 0x000ea20000000a00 */
[----:B0-----:R-:W-:-:S03]  /*01c0*/  @P0 IMAD.WIDE.U32 R10, R15, 0x8, R2 ;  /* 0x000000080f0a0825 */ /* 0x001fc600078e0002 */
[----:B-1----:R-:W2:Y:S04]  /*01d0*/  LDG.E.64 R12, desc[UR8][R12.64] ;  /* 0x000000080c0c7981 */ /* 0x002ea8000c1e1b00 */
[----:B------:R-:W2:Y:S02]  /*01e0*/  @P0 LDG.E.64 R4, desc[UR8][R10.64] ;  /* 0x000000080a040981 */ /* 0x000ea4000c1e1b00 */
[C---:B--2---:R-:W-:Y:S01]  /*01f0*/  FMUL R15, R13.reuse, R5 ;  /* 0x000000050d0f7220 */ /* 0x044fe20000400000 */
[----:B------:R-:W-:-:S03]  /*0200*/  FMUL R8, R13, R4 ;  /* 0x000000040d087220 */ /* 0x000fc60000400000 */
[C---:B------:R-:W-:Y:S01]  /*0210*/  FFMA R4, R12.reuse, R4, -R15 ;  /* 0x000000040c047223 */ /* 0x040fe2000000080f */
[----:B------:R-:W-:-:S03]  /*0220*/  FFMA R5, R12, R5, R8 ;  /* 0x000000050c057223 */ /* 0x000fc60000000008 */
[----:B------:R-:W-:Y:S01]  /*0230*/  FADD R4, RZ, R4 ;  /* 0x00000004ff047221 */ /* 0x000fe20000000000 */
[----:B------:R-:W-:-:S07]  /*0240*/  FADD R5, RZ, R5 ;  /* 0x00000005ff057221 */ /* 0x000fce0000000000 */
.L_x_1:
[----:B------:R-:W-:Y:S05]  /*0250*/  BSYNC.RECONVERGENT B0 ;  /* 0x0000000000007941 */ /* 0x000fea0003800200 */
.L_x_0:
[C---:B------:R-:W-:Y:S01]  /*0260*/  IADD3 R25, PT, PT, R9.reuse, -0x3, RZ ;  /* 0xfffffffd09197810 */ /* 0x040fe20007ffe0ff */
[----:B------:R-:W-:Y:S01]  /*0270*/  BSSY.RECONVERGENT B0, `(.L_x_2) ;  /* 0x000001b000007945 */ /* 0x000fe20003800200 */
[C---:B------:R-:W-:Y:S01]  /*0280*/  IADD3 R21, PT, PT, R9.reuse, -0x2, RZ ;  /* 0xfffffffe09157810 */ /* 0x040fe20007ffe0ff */
[----:B------:R-:W-:Y:S01]  /*0290*/  IMAD.WIDE R6, R9, 0x8, R6 ;  /* 0x0000000809067825 */ /* 0x000fe200078e0206 */
[----:B------:R-:W-:Y:S02]  /*02a0*/  ISETP.GT.U32.AND P0, PT, R25, 0x1f, PT ;  /* 0x0000001f1900780c */ /* 0x000fe40003f04070 */
[C---:B------:R-:W-:Y:S02]  /*02b0*/  IADD3 R17, PT, PT, R9.reuse, -0x1, RZ ;  /* 0xffffffff09117810 */ /* 0x040fe40007ffe0ff */
[C---:B0-----:R-:W-:Y:S02]  /*02c0*/  IADD3 R11, PT, PT, R9.reuse, 0x1, RZ ;  /* 0x00000001090b7810 */ /* 0x041fe40007ffe0ff */
[----:B------:R-:W-:-:S02]  /*02d0*/  IADD3 R13, PT, PT, R9, 0x2, RZ ;  /* 0x00000002090d7810 */ /* 0x000fc40007ffe0ff */
[----:B------:R-:W-:Y:S02]  /*02e0*/  IADD3 R15, PT, PT, R9, 0x3, RZ ;  /* 0x00000003090f7810 */ /* 0x000fe40007ffe0ff */
[----:B------:R-:W-:Y:S02]  /*02f0*/  ISETP.GT.U32.AND P2, PT, R21, 0x1f, PT ;  /* 0x0000001f1500780c */ /* 0x000fe40003f44070 */
[----:B------:R-:W-:Y:S02]  /*0300*/  ISETP.GT.U32.AND P3, PT, R17, 0x1f, PT ;  /* 0x0000001f1100780c */ /* 0x000fe40003f64070 */
[----:B------:R-:W-:Y:S02]  /*0310*/  ISETP.GT.U32.AND P4, PT, R11, 0x1f, PT ;  /* 0x0000001f0b00780c */ /* 0x000fe40003f84070 */
[----:B------:R-:W-:Y:S02]  /*0320*/  ISETP.GT.U32.AND P5, PT, R13, 0x1f, PT ;  /* 0x0000001f0d00780c */ /* 0x000fe40003fa4070 */
[----:B------:R-:W-:Y:S01]  /*0330*/  ISETP.GT.U32.AND P6, PT, R15, 0x1f, PT ;  /* 0x0000001f0f00780c */ /* 0x000fe20003fc4070 */
[----:B------:R-:W-:-:S12]  /*0340*/  @P0 BRA `(.L_x_3) ;  /* 0x0000000000340947 */ /* 0x000fd80003800000 */
[C---:B------:R-:W-:Y:S01]  /*0350*/  ISETP.GE.U32.AND P0, PT, R25.reuse, UR5, PT ;  /* 0x0000000519007c0c */ /* 0x040fe2000bf06070 */
[----:B------:R-:W0:Y:S03]  /*0360*/  LDC.64 R22, c[0x0][0x388] ;  /* 0x0000e200ff167b82 */ /* 0x000e260000000a00 */
[----:B------:R-:W-:-:S13]  /*0370*/  ISETP.LT.U32.OR P0, PT, R25, UR4, P0 ;  /* 0x0000000419007c0c */ /* 0x000fda0008701470 */
[----:B------:R-:W1:Y:S01]  /*0380*/  @!P0 LDS.64 R18, [R0+-0x18] ;  /* 0xffffe80000128984 */ /* 0x000e620000000a00 */
[----:B------:R-:W-:-:S03]  /*0390*/  @P0 IMAD.WIDE.U32 R24, R25, 0x8, R2 ;  /* 0x0000000819180825 */ /* 0x000fc600078e0002 */
[----:B0-----:R-:W1:Y:S04]  /*03a0*/  LDG.E.64 R22, desc[UR8][R22.64+0x8] ;  /* 0x0000080816167981 */ /* 0x001e68000c1e1b00 */
[----:B------:R-:W1:Y:S02]  /*03b0*/  @P0 LDG.E.64 R18, desc[UR8][R24.64] ;  /* 0x0000000818120981 */ /* 0x000e64000c1e1b00 */
[C---:B-1----:R-:W-:Y:S01]  /*03c0*/  FMUL R27, R23.reuse, R19 ;  /* 0x00000013171b7220 */ /* 0x042fe20000400000 */
[----:B------:R-:W-:-:S03]  /*03d0*/  FMUL R8, R23, R18 ;  /* 0x0000001217087220 */ /* 0x000fc60000400000 */
[C---:B------:R-:W-:Y:S01]  /*03e0*/  FFMA R27, R22.reuse, R18, -R27 ;  /* 0x00000012161b7223 */ /* 0x040fe2000000081b */
[----:B------:R-:W-:-:S03]  /*03f0*/  FFMA R8, R22, R19, R8 ;  /* 0x0000001316087223 */ /* 0x000fc60000000008 */
[----:B------:R-:W-:Y:S01]  /*0400*/  FADD R4, R4, R27 ;  /* 0x0000001b04047221 */ /* 0x000fe20000000000 */
[----:B------:R-:W-:-:S07]  /*0410*/  FADD R5, R5, R8 ;  /* 0x0000000805057221 */ /* 0x000fce0000000000 */
.L_x_3:
[----:B------:R-:W-:Y:S05]  /*0420*/  BSYNC.RECONVERGENT B0 ;  /* 0x0000000000007941 */ /* 0x000fea0003800200 */
.L_x_2:
[----:B------:R-:W-:Y:S04]  /*0430*/  BSSY.RECONVERGENT B0, `(.L_x_4) ;  /* 0x000000f000007945 */ /* 0x000fe80003800200 */
[----:B------:R-:W-:Y:S05]  /*0440*/  @P2 BRA `(.L_x_5) ;  /* 0x0000000000342947 */ /* 0x000fea0003800000 */
        /* <DEDUP_REMOVED lines=13> */
.L_x_5:
[----:B------:R-:W-:Y:S05]  /*0520*/  BSYNC.RECONVERGENT B0 ;  /* 0x0000000000007941 */ /* 0x000fea0003800200 */
.L_x_4:
        /* <DEDUP_REMOVED lines=15> */
.L_x_7:
[----:B------:R-:W-:Y:S05]  /*0620*/  BSYNC.RECONVERGENT B0 ;  /* 0x0000000000007941 */ /* 0x000fea0003800200 */
.L_x_6:
[----:B------:R-:W-:Y:S04]  /*0630*/  BSSY.RECONVERGENT B0, `(.L_x_8) ;  /* 0x000000f000007945 */ /* 0x000fe80003800200 */
[----:B------:R-:W-:Y:S05]  /*0640*/  @P1 BRA `(.L_x_9) ;  /* 0x0000000000341947 */ /* 0x000fea0003800000 */
[C---:B------:R-:W-:Y:S01]  /*0650*/  ISETP.GE.U32.AND P0, PT, R9.reuse, UR5, PT ;  /* 0x0000000509007c0c */ /* 0x040fe2000bf06070 */
[----:B------:R-:W0:Y:S03]  /*0660*/  LDC.64 R18, c[0x0][0x388] ;  /* 0x0000e200ff127b82 */ /* 0x000e260000000a00 */
[----:B------:R-:W-:-:S13]  /*0670*/  ISETP.LT.U32.OR P0, PT, R9, UR4, P0 ;  /* 0x0000000409007c0c */ /* 0x000fda0008701470 */
[----:B------:R-:W1:Y:S01]  /*0680*/  @!P0 LDS.64 R16, [R0] ;  /* 0x0000000000108984 */ /* 0x000e620000000a00 */
        /* <DEDUP_REMOVED lines=9> */
.L_x_9:
[----:B------:R-:W-:Y:S05]  /*0720*/  BSYNC.RECONVERGENT B0 ;  /* 0x0000000000007941 */ /* 0x000fea0003800200 */
.L_x_8:
[----:B------:R-:W-:Y:S04]  /*0730*/  BSSY.RECONVERGENT B0, `(.L_x_10) ;  /* 0x000000f000007945 */ /* 0x000fe80003800200 */
[----:B------:R-:W-:Y:S05]  /*0740*/  @P4 BRA `(.L_x_11) ;  /* 0x0000000000344947 */ /* 0x000fea0003800000 */
[C---:B------:R-:W-:Y:S01]  /*0750*/  ISETP.GE.U32.AND P0, PT, R11.reuse, UR5, PT ;  /* 0x000000050b007c0c */ /* 0x040fe2000bf06070 */
[----:B------:R-:W0:Y:S03]  /*0760*/  LDC.64 R16, c[0x0][0x388] ;  /* 0x0000e200ff107b82 */ /* 0x000e260000000a00 */
[----:B------:R-:W-:-:S13]  /*0770*/  ISETP.LT.U32.OR P0, PT, R11, UR4, P0 ;  /* 0x000000040b007c0c */ /* 0x000fda0008701470 */
[----:B------:R-:W1:Y:S01]  /*0780*/  @!P0 LDS.64 R18, [R0+0x8] ;  /* 0x0000080000128984 */ /* 0x000e620000000a00 */
        /* <DEDUP_REMOVED lines=9> */
.L_x_11:
[----:B------:R-:W-:Y:S05]  /*0820*/  BSYNC.RECONVERGENT B0 ;  /* 0x0000000000007941 */ /* 0x000fea0003800200 */
.L_x_10:
        /* <DEDUP_REMOVED lines=15> */
.L_x_13:
[----:B------:R-:W-:Y:S05]  /*0920*/  BSYNC.RECONVERGENT B0 ;  /* 0x0000000000007941 */ /* 0x000fea0003800200 */
.L_x_12:
        /* <DEDUP_REMOVED lines=15> */
.L_x_15:
[----:B------:R-:W-:Y:S05]  /*0a20*/  BSYNC.RECONVERGENT B0 ;  /* 0x0000000000007941 */ /* 0x000fea0003800200 */
.L_x_14:
[----:B------:R-:W-:Y:S01]  /*0a30*/  STG.E.64 desc[UR8][R6.64], R4 ;  /* 0x0000000406007986 */ /* 0x000fe2000c101b08 */
[----:B------:R-:W-:Y:S05]  /*0a40*/  EXIT ;  /* 0x000000000000794d */ /* 0x000fea0003800000 */
.L_x_16:
[----:B------:R-:W-:-:S00]  /*0a50*/  BRA `(.L_x_16) ;  /* 0xfffffffc00fc7947 */ /* 0x000fc0000383ffff */
[----:B------:R-:W-:-:S00]  /*0a60*/  NOP ;  /* 0x0000000000007918 */ /* 0x000fc00000000000 */
        /* <DEDUP_REMOVED lines=9> */
.L_x_19:


//--------------------- .text._Z31ComplexMultiplicationAndScalingP6float2PKS_ --------------------------
	.section	.text._Z31ComplexMultiplicationAndScalingP6float2PKS_,"ax",@progbits
	.align	128
        .global         _Z31ComplexMultiplicationAndScalingP6float2PKS_
        .type           _Z31ComplexMultiplicationAndScalingP6float2PKS_,@function
        .size           _Z31ComplexMultiplicationAndScalingP6float2PKS_,(.L_x_20 - _Z31ComplexMultiplicationAndScalingP6float2PKS_)
        .other          _Z31ComplexMultiplicationAndScalingP6float2PKS_,@"STO_CUDA_ENTRY STV_DEFAULT"
_Z31ComplexMultiplicationAndScalingP6float2PKS_:
.text._Z31ComplexMultiplicationAndScalingP6float2PKS_:
[----:B------:R-:W-:Y:S01]  /*0000*/  LDC R1, c[0x0][0x37c] ;  /* 0x0000df00ff017b82 */ /* 0x000fe20000000800 */
[----:B------:R-:W0:Y:S01]  /*0010*/  S2R R0, SR_CTAID.X ;  /* 0x0000000000007919 */ /* 0x000e220000002500 */
[----:B------:R-:W0:Y:S01]  /*0020*/  LDCU UR4, c[0x0][0x360] ;  /* 0x00006c00ff0477ac */ /* 0x000e220008000800 */
[----:B------:R-:W0:Y:S02]  /*0030*/  S2R R3, SR_TID.X ;  /* 0x0000000000037919 */ /* 0x000e240000002100 */
[----:B0-----:R-:W-:-:S05]  /*0040*/  IMAD R0, R0, UR4, R3 ;  /* 0x0000000400007c24 */ /* 0x001fca000f8e0203 */
[----:B------:R-:W-:-:S13]  /*0050*/  ISETP.GT.U32.AND P0, PT, R0, 0x23, PT ;  /* 0x000000230000780c */ /* 0x000fda0003f04070 */
[----:B------:R-:W-:Y:S05]  /*0060*/  @P0 EXIT ;  /* 0x000000000000094d */ /* 0x000fea0003800000 */
[----:B------:R-:W0:Y:S01]  /*0070*/  LDC.64 R6, c[0x0][0x380] ;  /* 0x0000e000ff067b82 */ /* 0x000e220000000a00 */
[----:B------:R-:W1:Y:S01]  /*0080*/  LDCU UR5, c[0x0][0x370] ;  /* 0x00006e00ff0577ac */ /* 0x000e620008000800 */
[----:B------:R-:W2:Y:S06]  /*0090*/  LDCU.64 UR6, c[0x0][0x358] ;  /* 0x00006b00ff0677ac */ /* 0x000eac0008000a00 */
[----:B------:R-:W3:Y:S01]  /*00a0*/  LDC.64 R8, c[0x0][0x388] ;  /* 0x0000e200ff087b82 */ /* 0x000ee20000000a00 */
[----:B-1----:R-:W-:-:S12]  /*00b0*/  UIMAD UR4, UR4, UR5, URZ ;  /* 0x00000005040472a4 */ /* 0x002fd8000f8e02ff */
.L_x_17:
[----:B---3--:R-:W-:-:S04]  /*00c0*/  IMAD.WIDE.U32 R4, R0, 0x8, R8 ;  /* 0x0000000800047825 */ /* 0x008fc800078e0008 */
[C---:B01----:R-:W-:Y:S02]  /*00d0*/  IMAD.WIDE.U32 R2, R0.reuse, 0x8, R6 ;  /* 0x0000000800027825 */ /* 0x043fe400078e0006 */
[----:B--2---:R-:W2:Y:S04]  /*00e0*/  LDG.E.64 R4, desc[UR6][R4.64] ;  /* 0x0000000604047981 */ /* 0x004ea8000c1e1b00 */
[----:B------:R-:W2:Y:S01]  /*00f0*/  LDG.E.64 R10, desc[UR6][R2.64] ;  /* 0x00000006020a7981 */ /* 0x000ea2000c1e1b00 */
[----:B------:R-:W-:-:S04]  /*0100*/  IADD3 R0, PT, PT, R0, UR4, RZ ;  /* 0x0000000400007c10 */ /* 0x000fc8000fffe0ff */
[----:B------:R-:W-:Y:S01]  /*0110*/  ISETP.GE.U32.AND P0, PT, R0, 0x24, PT ;  /* 0x000000240000780c */ /* 0x000fe20003f06070 */
[-C--:B--2---:R-:W-:Y:S01]  /*0120*/  FMUL R13, R11, R5.reuse ;  /* 0x000000050b0d7220 */ /* 0x084fe20000400000 */
[----:B------:R-:W-:-:S03]  /*0130*/  FMUL R12, R10, R5 ;  /* 0x000000050a0c7220 */ /* 0x000fc60000400000 */
[-C--:B------:R-:W-:Y:S01]  /*0140*/  FFMA R13, R10, R4.reuse, -R13 ;  /* 0x000000040a0d7223 */ /* 0x080fe2000000080d */
[----:B------:R-:W-:-:S03]  /*0150*/  FFMA R12, R11, R4, R12 ;  /* 0x000000040b0c7223 */ /* 0x000fc6000000000c */
[----:B------:R-:W-:Y:S01]  /*0160*/  FMUL R10, R13, 0.027777777984738349915 ;  /* 0x3ce38e390d0a7820 */ /* 0x000fe20000400000 */
[----:B------:R-:W-:-:S05]  /*0170*/  FMUL R11, R12, 0.027777777984738349915 ;  /* 0x3ce38e390c0b7820 */ /* 0x000fca0000400000 */
[----:B------:R1:W-:Y:S01]  /*0180*/  STG.E.64 desc[UR6][R2.64], R10 ;  /* 0x0000000a02007986 */ /* 0x0003e2000c101b06 */
[----:B------:R-:W-:Y:S05]  /*0190*/  @!P0 BRA `(.L_x_17) ;  /* 0xfffffffc00c88947 */ /* 0x000fea000383ffff */
[----:B------:R-:W-:Y:S05]  /*01a0*/  EXIT ;  /* 0x000000000000794d */ /* 0x000fea0003800000 */
.L_x_18:
        /* <DEDUP_REMOVED lines=13> */
.L_x_20:


//--------------------- .nv.shared._Z23CustomConvolutionKernelPK6float2S1_PS_ --------------------------
	.section	.nv.shared._Z23CustomConvolutionKernelPK6float2S1_PS_,"aw",@nobits
	.sectionflags	@""
	.align	8
.nv.shared._Z23CustomConvolutionKernelPK6float2S1_PS_:
	.zero		1088


//--------------------- .nv.shared.reserved.0     --------------------------
	.section	.nv.shared.reserved.0,"aw",@nobits
	.weak		__nv_reservedSMEM_offset_0_alias
	.size		__nv_reservedSMEM_offset_0_alias, 0, 64
	.other		__nv_reservedSMEM_offset_0_alias,@"STO_CUDA_RESERVED_SHARED STV_DEFAULT"
__nv_reservedSMEM_offset_0_alias:
	.zero		0
	.zero		64


//--------------------- .nv.constant0._Z23CustomConvolutionKernelPK6float2S1_PS_ --------------------------
	.section	.nv.constant0._Z23CustomConvolutionKernelPK6float2S1_PS_,"a",@progbits
	.sectionflags	@""
	.align	4
.nv.constant0._Z23CustomConvolutionKernelPK6float2S1_PS_:
	.zero		920


//--------------------- .nv.constant0._Z31ComplexMultiplicationAndScalingP6float2PKS_ --------------------------
	.section	.nv.constant0._Z31ComplexMultiplicationAndScalingP6float2PKS_,"a",@progbits
	.sectionflags	@""
	.align	4
.nv.constant0._Z31ComplexMultiplicationAndScalingP6float2PKS_:
	.zero		912


//--------------------- SYMBOLS --------------------------

	.type		.nv.reservedSmem.offset0,@object
	.size		.nv.reservedSmem.offset0,0x4
	.type		.nv.reservedSmem.cap,@object
	.size		.nv.reservedSmem.cap,0x4
